//
// Generated by NVIDIA NVVM Compiler
//
// Compiler Build ID: CL-36424714
// Cuda compilation tools, release 13.0, V13.0.88
// Based on NVVM 20.0.0
//

.version 9.0
.target sm_100
.address_size 64

	// .globl	_Z13find_solutionPiS_S_i

.visible .entry _Z13find_solutionPiS_S_i(
	.param .u64 .ptr .align 1 _Z13find_solutionPiS_S_i_param_0,
	.param .u64 .ptr .align 1 _Z13find_solutionPiS_S_i_param_1,
	.param .u64 .ptr .align 1 _Z13find_solutionPiS_S_i_param_2,
	.param .u32 _Z13find_solutionPiS_S_i_param_3
)
{
	.reg .pred 	%p<10>;
	.reg .b32 	%r<10>;
	.reg .b64 	%rd<7>;

	ld.param.u64 	%rd2, [_Z13find_solutionPiS_S_i_param_1];
	ld.param.u64 	%rd3, [_Z13find_solutionPiS_S_i_param_2];
	cvta.to.global.u64 	%rd1, %rd3;
	cvta.to.global.u64 	%rd4, %rd2;
	mov.u32 	%r2, %tid.x;
	mul.wide.u32 	%rd5, %r2, 4;
	add.s64 	%rd6, %rd4, %rd5;
	ld.global.u32 	%r1, [%rd6];
	setp.gt.s32 	%p1, %r1, 59;
	@%p1 bra 	$L__BB0_5;
	setp.eq.s32 	%p7, %r1, 0;
	@%p7 bra 	$L__BB0_15;
	setp.eq.s32 	%p8, %r1, 40;
	@%p8 bra 	$L__BB0_14;
	setp.eq.s32 	%p9, %r1, 50;
	@%p9 bra 	$L__BB0_4;
	bra.uni 	$L__BB0_16;
$L__BB0_4:
	atom.global.add.u32 	%r7, [%rd1+16], 1;
	bra.uni 	$L__BB0_16;
$L__BB0_5:
	setp.gt.s32 	%p2, %r1, 79;
	@%p2 bra 	$L__BB0_9;
	setp.eq.s32 	%p5, %r1, 60;
	@%p5 bra 	$L__BB0_13;
	setp.eq.s32 	%p6, %r1, 70;
	@%p6 bra 	$L__BB0_8;
	bra.uni 	$L__BB0_16;
$L__BB0_8:
	atom.global.add.u32 	%r5, [%rd1+8], 1;
	bra.uni 	$L__BB0_16;
$L__BB0_9:
	setp.eq.s32 	%p3, %r1, 80;
	@%p3 bra 	$L__BB0_12;
	setp.ne.s32 	%p4, %r1, 90;
	@%p4 bra 	$L__BB0_16;
	atom.global.add.u32 	%r3, [%rd1], 1;
	bra.uni 	$L__BB0_16;
$L__BB0_12:
	atom.global.add.u32 	%r4, [%rd1+4], 1;
	bra.uni 	$L__BB0_16;
$L__BB0_13:
	atom.global.add.u32 	%r6, [%rd1+12], 1;
	bra.uni 	$L__BB0_16;
$L__BB0_14:
	atom.global.add.u32 	%r8, [%rd1+20], 1;
	bra.uni 	$L__BB0_16;
$L__BB0_15:
	atom.global.add.u32 	%r9, [%rd1+24], 1;
$L__BB0_16:
	ret;

}
	// .globl	_Z9init_roolPiS_i
.visible .entry _Z9init_roolPiS_i(
	.param .u64 .ptr .align 1 _Z9init_roolPiS_i_param_0,
	.param .u64 .ptr .align 1 _Z9init_roolPiS_i_param_1,
	.param .u32 _Z9init_roolPiS_i_param_2
)
{
	.reg .pred 	%p<2>;
	.reg .b16 	%rs<6>;
	.reg .b32 	%r<4>;
	.reg .b64 	%rd<8>;

	ld.param.u64 	%rd1, [_Z9init_roolPiS_i_param_0];
	ld.param.u64 	%rd2, [_Z9init_roolPiS_i_param_1];
	ld.param.u32 	%r2, [_Z9init_roolPiS_i_param_2];
	mov.u32 	%r1, %tid.x;
	setp.ge.s32 	%p1, %r1, %r2;
	@%p1 bra 	$L__BB1_2;
	cvta.to.global.u64 	%rd3, %rd2;
	cvta.to.global.u64 	%rd4, %rd1;
	cvt.u16.u32 	%rs1, %r1;
	mul.hi.u16 	%rs2, %rs1, 13108;
	mul.lo.s16 	%rs3, %rs2, 5;
	sub.s16 	%rs4, %rs1, %rs3;
	mad.lo.s16 	%rs5, %rs4, 10, 50;
	cvt.u32.u16 	%r3, %rs5;
	mul.wide.u32 	%rd5, %r1, 4;
	add.s64 	%rd6, %rd3, %rd5;
	st.global.u32 	[%rd6], %r3;
	add.s64 	%rd7, %rd4, %rd5;
	st.global.u32 	[%rd7], %r1;
$L__BB1_2:
	ret;

}


// ===== COMPILED SASS (sm_100) =====

	.target	sm_100

	.elftype	@"ET_EXEC"


//--------------------- .note.nv.tkinfo           --------------------------
	.section	.note.nv.tkinfo,"",@"SHT_NOTE"
	.sectionflags	@"SHF_NOTE_NV_TKINFO"
	.tkinfo
        /*0018*/ 	.word	0x00000002
        /*0030*/ 	.string	""
        /*0030*/ 	.string	"ptxas"
        /*0030*/ 	.string	"Cuda compilation tools, release 13.0, V13.0.88"
        /*0030*/ 	.string	"Build cuda_13.0.r13.0/compiler.36424714_0"
        /*0030*/ 	.string	"-arch sm_100 -m 64 "



//--------------------- .note.nv.cuinfo           --------------------------
	.section	.note.nv.cuinfo,"",@"SHT_NOTE"
	.sectionflags	@"SHF_NOTE_NV_CUINFO"
        /*0018*/ 	.short	0x0002
        /*001a*/ 	.short	0x0064
        /*001c*/ 	.short	0x0082
	.zero		2


//--------------------- .nv.info                  --------------------------
	.section	.nv.info,"",@"SHT_CUDA_INFO"
	.align	4


	//----- nvinfo : EIATTR_REGCOUNT
	.align		4
        /*0000*/ 	.byte	0x04, 0x2f
        /*0002*/ 	.short	(.L_1 - .L_0)
	.align		4
.L_0:
        /*0004*/ 	.word	index@(_Z13find_solutionPiS_S_i)
        /*0008*/ 	.word	0x00000008


	//----- nvinfo : EIATTR_FRAME_SIZE
	.align		4
.L_1:
        /*000c*/ 	.byte	0x04, 0x11
        /*000e*/ 	.short	(.L_3 - .L_2)
	.align		4
.L_2:
        /*0010*/ 	.word	index@(_Z13find_solutionPiS_S_i)
        /*0014*/ 	.word	0x00000000


	//----- nvinfo : EIATTR_REGCOUNT
	.align		4
.L_3:
        /*0018*/ 	.byte	0x04, 0x2f
        /*001a*/ 	.short	(.L_5 - .L_4)
	.align		4
.L_4:
        /*001c*/ 	.word	index@(_Z9init_roolPiS_i)
        /*0020*/ 	.word	0x0000000c


	//----- nvinfo : EIATTR_FRAME_SIZE
	.align		4
.L_5:
        /*0024*/ 	.byte	0x04, 0x11
        /*0026*/ 	.short	(.L_7 - .L_6)
	.align		4
.L_6:
        /*0028*/ 	.word	index@(_Z9init_roolPiS_i)
        /*002c*/ 	.word	0x00000000


	//----- nvinfo : EIATTR_MIN_STACK_SIZE
	.align		4
.L_7:
        /*0030*/ 	.byte	0x04, 0x12
        /*0032*/ 	.short	(.L_9 - .L_8)
	.align		4
.L_8:
        /*0034*/ 	.word	index@(_Z9init_roolPiS_i)
        /*0038*/ 	.word	0x00000000


	//----- nvinfo : EIATTR_MIN_STACK_SIZE
	.align		4
.L_9:
        /*003c*/ 	.byte	0x04, 0x12
        /*003e*/ 	.short	(.L_11 - .L_10)
	.align		4
.L_10:
        /*0040*/ 	.word	index@(_Z13find_solutionPiS_S_i)
        /*0044*/ 	.word	0x00000000
.L_11:


//--------------------- .nv.compat                --------------------------
	.section	.nv.compat,"",@"SHT_CUDA_COMPAT_INFO"
	.align	4
        /*0000*/ 	.byte	0x02, 0x09, 0x00, 0x00, 0x02, 0x02, 0x01, 0x00, 0x02, 0x05, 0x05, 0x00, 0x03, 0x07, 0x01, 0x01
        /*0010*/ 	.byte	0x02, 0x03, 0x00, 0x00, 0x02, 0x06, 0x01, 0x00, 0x04, 0x0b, 0x08, 0x00, 0x09, 0x00, 0x00, 0x00
        /*0020*/ 	.byte	0x00, 0x00, 0x00, 0x00


//--------------------- .nv.info._Z9init_roolPiS_i --------------------------
	.section	.nv.info._Z9init_roolPiS_i,"",@"SHT_CUDA_INFO"
	.sectionflags	@""
	.align	4


	//----- nvinfo : EIATTR_CUDA_API_VERSION
	.align		4
        /*0000*/ 	.byte	0x04, 0x37
        /*0002*/ 	.short	(.L_13 - .L_12)
.L_12:
        /*0004*/ 	.word	0x00000082


	//----- nvinfo : EIATTR_KPARAM_INFO
	.align		4
.L_13:
        /*0008*/ 	.byte	0x04, 0x17
        /*000a*/ 	.short	(.L_15 - .L_14)
.L_14:
        /*000c*/ 	.word	0x00000000
        /*0010*/ 	.short	0x0002
        /*0012*/ 	.short	0x0010
        /*0014*/ 	.byte	0x00, 0xf0, 0x11, 0x00


	//----- nvinfo : EIATTR_KPARAM_INFO
	.align		4
.L_15:
        /*0018*/ 	.byte	0x04, 0x17
        /*001a*/ 	.short	(.L_17 - .L_16)
.L_16:
        /*001c*/ 	.word	0x00000000
        /*0020*/ 	.short	0x0001
        /*0022*/ 	.short	0x0008
        /*0024*/ 	.byte	0x00, 0xf5, 0x21, 0x00


	//----- nvinfo : EIATTR_KPARAM_INFO
	.align		4
.L_17:
        /*0028*/ 	.byte	0x04, 0x17
        /*002a*/ 	.short	(.L_19 - .L_18)
.L_18:
        /*002c*/ 	.word	0x00000000
        /*0030*/ 	.short	0x0000
        /*0032*/ 	.short	0x0000
        /*0034*/ 	.byte	0x00, 0xf5, 0x21, 0x00


	//----- nvinfo : EIATTR_SPARSE_MMA_MASK
	.align		4
.L_19:
        /*0038*/ 	.byte	0x03, 0x50
        /*003a*/ 	.short	0x0000


	//----- nvinfo : EIATTR_MAXREG_COUNT
	.align		4
        /*003c*/ 	.byte	0x03, 0x1b
        /*003e*/ 	.short	0x00ff


	//----- nvinfo : EIATTR_MERCURY_ISA_VERSION
	.align		4
        /*0040*/ 	.byte	0x03, 0x5f
        /*0042*/ 	.short	0x0101


	//----- nvinfo : EIATTR_VRC_CTA_INIT_COUNT
	.align		4
        /*0044*/ 	.byte	0x02, 0x4a
	.zero		1
	.zero		1


	//----- nvinfo : EIATTR_EXIT_INSTR_OFFSETS
	.align		4
        /*0048*/ 	.byte	0x04, 0x1c
        /*004a*/ 	.short	(.L_21 - .L_20)


	//   ....[0]....
.L_20:
        /*004c*/ 	.word	0x00000040


	//   ....[1]....
        /*0050*/ 	.word	0x00000180


	//----- nvinfo : EIATTR_CBANK_PARAM_SIZE
	.align		4
.L_21:
        /*0054*/ 	.byte	0x03, 0x19
        /*0056*/ 	.short	0x0014


	//----- nvinfo : EIATTR_PARAM_CBANK
	.align		4
        /*0058*/ 	.byte	0x04, 0x0a
        /*005a*/ 	.short	(.L_23 - .L_22)
	.align		4
.L_22:
        /*005c*/ 	.word	index@(.nv.constant0._Z9init_roolPiS_i)
        /*0060*/ 	.short	0x0380
        /*0062*/ 	.short	0x0014


	//----- nvinfo : EIATTR_SW_WAR
	.align		4
.L_23:
        /*0064*/ 	.byte	0x04, 0x36
        /*0066*/ 	.short	(.L_25 - .L_24)
.L_24:
        /*0068*/ 	.word	0x00000008
.L_25:


//--------------------- .nv.info._Z13find_solutionPiS_S_i --------------------------
	.section	.nv.info._Z13find_solutionPiS_S_i,"",@"SHT_CUDA_INFO"
	.sectionflags	@""
	.align	4


	//----- nvinfo : EIATTR_CUDA_API_VERSION
	.align		4
        /*0000*/ 	.byte	0x04, 0x37
        /*0002*/ 	.short	(.L_27 - .L_26)
.L_26:
        /*0004*/ 	.word	0x00000082


	//----- nvinfo : EIATTR_KPARAM_INFO
	.align		4
.L_27:
        /*0008*/ 	.byte	0x04, 0x17
        /*000a*/ 	.short	(.L_29 - .L_28)
.L_28:
        /*000c*/ 	.word	0x00000000
        /*0010*/ 	.short	0x0003
        /*0012*/ 	.short	0x0018
        /*0014*/ 	.byte	0x00, 0xf0, 0x11, 0x00


	//----- nvinfo : EIATTR_KPARAM_INFO
	.align		4
.L_29:
        /*0018*/ 	.byte	0x04, 0x17
        /*001a*/ 	.short	(.L_31 - .L_30)
.L_30:
        /*001c*/ 	.word	0x00000000
        /*0020*/ 	.short	0x0002
        /*0022*/ 	.short	0x0010
        /*0024*/ 	.byte	0x00, 0xf5, 0x21, 0x00


	//----- nvinfo : EIATTR_KPARAM_INFO
	.align		4
.L_31:
        /*0028*/ 	.byte	0x04, 0x17
        /*002a*/ 	.short	(.L_33 - .L_32)
.L_32:
        /*002c*/ 	.word	0x00000000
        /*0030*/ 	.short	0x0001
        /*0032*/ 	.short	0x0008
        /*0034*/ 	.byte	0x00, 0xf5, 0x21, 0x00


	//----- nvinfo : EIATTR_KPARAM_INFO
	.align		4
.L_33:
        /*0038*/ 	.byte	0x04, 0x17
        /*003a*/ 	.short	(.L_35 - .L_34)
.L_34:
        /*003c*/ 	.word	0x00000000
        /*0040*/ 	.short	0x0000
        /*0042*/ 	.short	0x0000
        /*0044*/ 	.byte	0x00, 0xf5, 0x21, 0x00


	//----- nvinfo : EIATTR_SPARSE_MMA_MASK
	.align		4
.L_35:
        /*0048*/ 	.byte	0x03, 0x50
        /*004a*/ 	.short	0x0000


	//----- nvinfo : EIATTR_MAXREG_COUNT
	.align		4
        /*004c*/ 	.byte	0x03, 0x1b
        /*004e*/ 	.short	0x00ff


	//----- nvinfo : EIATTR_MERCURY_ISA_VERSION
	.align		4
        /*0050*/ 	.byte	0x03, 0x5f
        /*0052*/ 	.short	0x0101


	//----- nvinfo : EIATTR_INT_WARP_WIDE_INSTR_OFFSETS
	.align		4
        /*0054*/ 	.byte	0x04, 0x31
        /*0056*/ 	.short	(.L_37 - .L_36)


	//   ....[0]....
.L_36:
        /*0058*/ 	.word	0x00000100


	//   ....[1]....
        /*005c*/ 	.word	0x000001c0


	//   ....[2]....
        /*0060*/ 	.word	0x00000280


	//   ....[3]....
        /*0064*/ 	.word	0x000003a0


	//   ....[4]....
        /*0068*/ 	.word	0x00000460


	//   ....[5]....
        /*006c*/ 	.word	0x00000560


	//   ....[6]....
        /*0070*/ 	.word	0x000005e0


	//----- nvinfo : EIATTR_VRC_CTA_INIT_COUNT
	.align		4
.L_37:
        /*0074*/ 	.byte	0x02, 0x4a
	.zero		1
	.zero		1


	//----- nvinfo : EIATTR_EXIT_INSTR_OFFSETS
	.align		4
        /*0078*/ 	.byte	0x04, 0x1c
        /*007a*/ 	.short	(.L_39 - .L_38)


	//   ....[0]....
.L_38:
        /*007c*/ 	.word	0x000000d0


	//   ....[1]....
        /*0080*/ 	.word	0x00000190


	//   ....[2]....
        /*0084*/ 	.word	0x00000250


	//   ....[3]....
        /*0088*/ 	.word	0x00000310


	//   ....[4]....
        /*008c*/ 	.word	0x00000370


	//   ....[5]....
        /*0090*/ 	.word	0x00000430


	//   ....[6]....
        /*0094*/ 	.word	0x000004f0


	//   ....[7]....
        /*0098*/ 	.word	0x00000530


	//   ....[8]....
        /*009c*/ 	.word	0x000005b0


	//   ....[9]....
        /*00a0*/ 	.word	0x00000670


	//----- nvinfo : EIATTR_CRS_STACK_SIZE
	.align		4
.L_39:
        /*00a4*/ 	.byte	0x04, 0x1e
        /*00a6*/ 	.short	(.L_41 - .L_40)
.L_40:
        /*00a8*/ 	.word	0x00000000


	//----- nvinfo : EIATTR_CBANK_PARAM_SIZE
	.align		4
.L_41:
        /*00ac*/ 	.byte	0x03, 0x19
        /*00ae*/ 	.short	0x001c


	//----- nvinfo : EIATTR_PARAM_CBANK
	.align		4
        /*00b0*/ 	.byte	0x04, 0x0a
        /*00b2*/ 	.short	(.L_43 - .L_42)
	.align		4
.L_42:
        /*00b4*/ 	.word	index@(.nv.constant0._Z13find_solutionPiS_S_i)
        /*00b8*/ 	.short	0x0380
        /*00ba*/ 	.short	0x001c


	//----- nvinfo : EIATTR_SW_WAR
	.align		4
.L_43:
        /*00bc*/ 	.byte	0x04, 0x36
        /*00be*/ 	.short	(.L_45 - .L_44)
.L_44:
        /*00c0*/ 	.word	0x00000008
.L_45:


//--------------------- .nv.callgraph             --------------------------
	.section	.nv.callgraph,"",@"SHT_CUDA_CALLGRAPH"
	.align	4
	.sectionentsize	8
	.align		4
        /*0000*/ 	.word	0x00000000
	.align		4
        /*0004*/ 	.word	0xffffffff
	.align		4
        /*0008*/ 	.word	0x00000000
	.align		4
        /*000c*/ 	.word	0xfffffffe
	.align		4
        /*0010*/ 	.word	0x00000000
	.align		4
        /*0014*/ 	.word	0xfffffffd
	.align		4
        /*0018*/ 	.word	0x00000000
	.align		4
        /*001c*/ 	.word	0xfffffffc


//--------------------- .text._Z9init_roolPiS_i   --------------------------
	.section	.text._Z9init_roolPiS_i,"ax",@progbits
	.align	128
        .global         _Z9init_roolPiS_i
        .type           _Z9init_roolPiS_i,@function
        .size           _Z9init_roolPiS_i,(.L_x_8 - _Z9init_roolPiS_i)
        .other          _Z9init_roolPiS_i,@"STO_CUDA_ENTRY STV_DEFAULT"
_Z9init_roolPiS_i:
.text._Z9init_roolPiS_i:
[----:B------:R-:W-:Y:S01]  /*0000*/  LDC R1, c[0x0][0x37c] ;  /* 0x0000df00ff017b82 */ /* 0x000fe20000000800 */
[----:B------:R-:W0:Y:S01]  /*0010*/  S2R R9, SR_TID.X ;  /* 0x0000000000097919 */ /* 0x000e220000002100 */
[----:B------:R-:W0:Y:S02]  /*0020*/  LDCU UR4, c[0x0][0x390] ;  /* 0x00007200ff0477ac */ /* 0x000e240008000800 */
[----:B0-----:R-:W-:-:S13]  /*0030*/  ISETP.GE.AND P0, PT, R9, UR4, PT ;  /* 0x0000000409007c0c */ /* 0x001fda000bf06270 */
[----:B------:R-:W-:Y:S05]  /*0040*/  @P0 EXIT ;  /* 0x000000000000094d */ /* 0x000fea0003800000 */
[----:B------:R-:W-:Y:S01]  /*0050*/  LOP3.LUT R0, R9, 0xffff, RZ, 0xc0, !PT ;  /* 0x0000ffff09007812 */ /* 0x000fe200078ec0ff */
[----:B------:R-:W0:Y:S01]  /*0060*/  LDC.64 R2, c[0x0][0x388] ;  /* 0x0000e200ff027b82 */ /* 0x000e220000000a00 */
[----:B------:R-:W1:Y:S01]  /*0070*/  LDCU.64 UR4, c[0x0][0x358] ;  /* 0x00006b00ff0477ac */ /* 0x000e620008000a00 */
[----:B------:R-:W-:Y:S02]  /*0080*/  IMAD.MOV.U32 R7, RZ, RZ, 0xa ;  /* 0x0000000aff077424 */ /* 0x000fe400078e00ff */
[----:B------:R-:W-:-:S04]  /*0090*/  IMAD R0, R0, 0x3334, RZ ;  /* 0x0000333400007824 */ /* 0x000fc800078e02ff */
[----:B------:R-:W2:Y:S01]  /*00a0*/  LDC.64 R4, c[0x0][0x380] ;  /* 0x0000e000ff047b82 */ /* 0x000ea20000000a00 */
[----:B------:R-:W-:-:S04]  /*00b0*/  SHF.R.U32.HI R0, RZ, 0x10, R0 ;  /* 0x00000010ff007819 */ /* 0x000fc80000011600 */
[----:B------:R-:W-:-:S05]  /*00c0*/  PRMT R0, R0, 0x9910, RZ ;  /* 0x0000991000007816 */ /* 0x000fca00000000ff */
[----:B------:R-:W-:-:S04]  /*00d0*/  IMAD R0, R0, 0x5, RZ ;  /* 0x0000000500007824 */ /* 0x000fc800078e02ff */
[----:B------:R-:W-:Y:S02]  /*00e0*/  IMAD.MOV R0, RZ, RZ, -R0 ;  /* 0x000000ffff007224 */ /* 0x000fe400078e0a00 */
[----:B0-----:R-:W-:-:S03]  /*00f0*/  IMAD.WIDE.U32 R2, R9, 0x4, R2 ;  /* 0x0000000409027825 */ /* 0x001fc600078e0002 */
[----:B------:R-:W-:-:S04]  /*0100*/  PRMT R0, R0, 0x7710, RZ ;  /* 0x0000771000007816 */ /* 0x000fc800000000ff */
[----:B------:R-:W-:Y:S01]  /*0110*/  IADD3 R0, PT, PT, R0, R9, RZ ;  /* 0x0000000900007210 */ /* 0x000fe20007ffe0ff */
[----:B--2---:R-:W-:-:S03]  /*0120*/  IMAD.WIDE.U32 R4, R9, 0x4, R4 ;  /* 0x0000000409047825 */ /* 0x004fc600078e0004 */
[----:B------:R-:W-:-:S05]  /*0130*/  PRMT R0, R0, 0x9910, RZ ;  /* 0x0000991000007816 */ /* 0x000fca00000000ff */
[----:B------:R-:W-:-:S05]  /*0140*/  IMAD R0, R0, R7, 0x32 ;  /* 0x0000003200007424 */ /* 0x000fca00078e0207 */
[----:B------:R-:W-:-:S05]  /*0150*/  LOP3.LUT R7, R0, 0xffff, RZ, 0xc0, !PT ;  /* 0x0000ffff00077812 */ /* 0x000fca00078ec0ff */
[----:B-1----:R-:W-:Y:S04]  /*0160*/  STG.E desc[UR4][R2.64], R7 ;  /* 0x0000000702007986 */ /* 0x002fe8000c101904 */
[----:B------:R-:W-:Y:S01]  /*0170*/  STG.E desc[UR4][R4.64], R9 ;  /* 0x0000000904007986 */ /* 0x000fe2000c101904 */
[----:B------:R-:W-:Y:S05]  /*0180*/  EXIT ;  /* 0x000000000000794d */ /* 0x000fea0003800000 */
.L_x_0:
[----:B------:R-:W-:-:S00]  /*0190*/  BRA `(.L_x_0) ;  /* 0xfffffffc00fc7947 */ /* 0x000fc0000383ffff */
[----:B------:R-:W-:-:S00]  /*01a0*/  NOP ;  /* 0x0000000000007918 */ /* 0x000fc00000000000 */
        /* <DEDUP_REMOVED lines=13> */
.L_x_8:


//--------------------- .text._Z13find_solutionPiS_S_i --------------------------
	.section	.text._Z13find_solutionPiS_S_i,"ax",@progbits
	.align	128
        .global         _Z13find_solutionPiS_S_i
        .type           _Z13find_solutionPiS_S_i,@function
        .size           _Z13find_solutionPiS_S_i,(.L_x_9 - _Z13find_solutionPiS_S_i)
        .other          _Z13find_solutionPiS_S_i,@"STO_CUDA_ENTRY STV_DEFAULT"
_Z13find_solutionPiS_S_i:
.text._Z13find_solutionPiS_S_i:
[----:B------:R-:W-:Y:S01]  /*0000*/  LDC R1, c[0x0][0x37c] ;  /* 0x0000df00ff017b82 */ /* 0x000fe20000000800 */
[----:B------:R-:W0:Y:S07]  /*0010*/  S2R R5, SR_TID.X ;  /* 0x0000000000057919 */ /* 0x000e2e0000002100 */
[----:B------:R-:W0:Y:S01]  /*0020*/  LDC.64 R2, c[0x0][0x388] ;  /* 0x0000e200ff027b82 */ /* 0x000e220000000a00 */
[----:B------:R-:W1:Y:S01]  /*0030*/  LDCU.64 UR6, c[0x0][0x358] ;  /* 0x00006b00ff0677ac */ /* 0x000e620008000a00 */
[----:B0-----:R-:W-:-:S06]  /*0040*/  IMAD.WIDE.U32 R2, R5, 0x4, R2 ;  /* 0x0000000405027825 */ /* 0x001fcc00078e0002 */
[----:B-1----:R-:W2:Y:S02]  /*0050*/  LDG.E R2, desc[UR6][R2.64] ;  /* 0x0000000602027981 */ /* 0x002ea4000c1e1900 */
[----:B--2---:R-:W-:-:S13]  /*0060*/  ISETP.GT.AND P0, PT, R2, 0x3b, PT ;  /* 0x0000003b0200780c */ /* 0x004fda0003f04270 */
[----:B------:R-:W-:Y:S05]  /*0070*/  @P0 BRA `(.L_x_1) ;  /* 0x0000000000a80947 */ /* 0x000fea0003800000 */
[----:B------:R-:W-:-:S13]  /*0080*/  ISETP.NE.AND P0, PT, R2, RZ, PT ;  /* 0x000000ff0200720c */ /* 0x000fda0003f05270 */
[----:B------:R-:W-:Y:S05]  /*0090*/  @!P0 BRA `(.L_x_2) ;  /* 0x0000000000708947 */ /* 0x000fea0003800000 */
[----:B------:R-:W-:-:S13]  /*00a0*/  ISETP.NE.AND P0, PT, R2, 0x28, PT ;  /* 0x000000280200780c */ /* 0x000fda0003f05270 */
[----:B------:R-:W-:Y:S05]  /*00b0*/  @!P0 BRA `(.L_x_3) ;  /* 0x0000000000388947 */ /* 0x000fea0003800000 */
[----:B------:R-:W-:-:S13]  /*00c0*/  ISETP.NE.AND P0, PT, R2, 0x32, PT ;  /* 0x000000320200780c */ /* 0x000fda0003f05270 */
[----:B------:R-:W-:Y:S05]  /*00d0*/  @P0 EXIT ;  /* 0x000000000000094d */ /* 0x000fea0003800000 */
[----:B------:R-:W0:Y:S01]  /*00e0*/  S2R R0, SR_LANEID ;  /* 0x0000000000007919 */ /* 0x000e220000000000 */
[----:B------:R-:W1:Y:S01]  /*00f0*/  LDCU.64 UR4, c[0x0][0x390] ;  /* 0x00007200ff0477ac */ /* 0x000e620008000a00 */
[----:B------:R-:W-:Y:S02]  /*0100*/  VOTEU.ANY UR8, UPT, PT ;  /* 0x0000000000087886 */ /* 0x000fe400038e0100 */
[----:B------:R-:W-:Y:S02]  /*0110*/  UFLO.U32 UR9, UR8 ;  /* 0x00000008000972bd */ /* 0x000fe400080e0000 */
[----:B------:R-:W2:Y:S01]  /*0120*/  POPC R5, UR8 ;  /* 0x0000000800057d09 */ /* 0x000ea20008000000 */
[----:B-1----:R-:W-:-:S04]  /*0130*/  UIADD3 UR4, UP0, UPT, UR4, 0x10, URZ ;  /* 0x0000001004047890 */ /* 0x002fc8000ff1e0ff */
[----:B------:R-:W-:Y:S02]  /*0140*/  UIADD3.X UR5, UPT, UPT, URZ, UR5, URZ, UP0, !UPT ;  /* 0x00000005ff057290 */ /* 0x000fe400087fe4ff */
[----:B------:R-:W-:-:S04]  /*0150*/  IMAD.U32 R2, RZ, RZ, UR4 ;  /* 0x00000004ff027e24 */ /* 0x000fc8000f8e00ff */
[----:B------:R-:W-:Y:S01]  /*0160*/  IMAD.U32 R3, RZ, RZ, UR5 ;  /* 0x00000005ff037e24 */ /* 0x000fe2000f8e00ff */
[----:B0-----:R-:W-:-:S13]  /*0170*/  ISETP.EQ.U32.AND P0, PT, R0, UR9, PT ;  /* 0x0000000900007c0c */ /* 0x001fda000bf02070 */
[----:B--2---:R-:W-:Y:S01]  /*0180*/  @P0 REDG.E.ADD.STRONG.GPU desc[UR6][R2.64], R5 ;  /* 0x000000050200098e */ /* 0x004fe2000c12e106 */
[----:B------:R-:W-:Y:S05]  /*0190*/  EXIT ;  /* 0x000000000000794d */ /* 0x000fea0003800000 */
.L_x_3:
        /* <DEDUP_REMOVED lines=12> */
.L_x_2:
        /* <DEDUP_REMOVED lines=12> */
.L_x_1:
[----:B------:R-:W-:-:S13]  /*0320*/  ISETP.GT.AND P0, PT, R2, 0x4f, PT ;  /* 0x0000004f0200780c */ /* 0x000fda0003f04270 */
[----:B------:R-:W-:Y:S05]  /*0330*/  @P0 BRA `(.L_x_4) ;  /* 0x0000000000700947 */ /* 0x000fea0003800000 */
        /* <DEDUP_REMOVED lines=16> */
.L_x_5:
        /* <DEDUP_REMOVED lines=12> */
.L_x_4:
[----:B------:R-:W-:-:S13]  /*0500*/  ISETP.NE.AND P0, PT, R2, 0x50, PT ;  /* 0x000000500200780c */ /* 0x000fda0003f05270 */
[----:B------:R-:W-:Y:S05]  /*0510*/  @!P0 BRA `(.L_x_6) ;  /* 0x0000000000288947 */ /* 0x000fea0003800000 */
[----:B------:R-:W-:-:S13]  /*0520*/  ISETP.NE.AND P0, PT, R2, 0x5a, PT ;  /* 0x0000005a0200780c */ /* 0x000fda0003f05270 */
[----:B------:R-:W-:Y:S05]  /*0530*/  @P0 EXIT ;  /* 0x000000000000094d */ /* 0x000fea0003800000 */
[----:B------:R-:W0:Y:S01]  /*0540*/  S2R R0, SR_LANEID ;  /* 0x0000000000007919 */ /* 0x000e220000000000 */
[----:B------:R-:W1:Y:S01]  /*0550*/  LDC.64 R2, c[0x0][0x390] ;  /* 0x0000e400ff027b82 */ /* 0x000e620000000a00 */
[----:B------:R-:W-:Y:S02]  /*0560*/  VOTEU.ANY UR4, UPT, PT ;  /* 0x0000000000047886 */ /* 0x000fe400038e0100 */
[----:B------:R-:W-:Y:S02]  /*0570*/  UFLO.U32 UR5, UR4 ;  /* 0x00000004000572bd */ /* 0x000fe400080e0000 */
[----:B------:R-:W1:Y:S04]  /*0580*/  POPC R5, UR4 ;  /* 0x0000000400057d09 */ /* 0x000e680008000000 */
[----:B0-----:R-:W-:-:S13]  /*0590*/  ISETP.EQ.U32.AND P0, PT, R0, UR5, PT ;  /* 0x0000000500007c0c */ /* 0x001fda000bf02070 */
[----:B-1----:R-:W-:Y:S01]  /*05a0*/  @P0 REDG.E.ADD.STRONG.GPU desc[UR6][R2.64], R5 ;  /* 0x000000050200098e */ /* 0x002fe2000c12e106 */
[----:B------:R-:W-:Y:S05]  /*05b0*/  EXIT ;  /* 0x000000000000794d */ /* 0x000fea0003800000 */
.L_x_6:
        /* <DEDUP_REMOVED lines=12> */
.L_x_7:
        /* <DEDUP_REMOVED lines=16> */
.L_x_9:


//--------------------- .nv.shared.reserved.0     --------------------------
	.section	.nv.shared.reserved.0,"aw",@nobits
	.weak		__nv_reservedSMEM_offset_0_alias
	.size		__nv_reservedSMEM_offset_0_alias, 0, 64
	.other		__nv_reservedSMEM_offset_0_alias,@"STO_CUDA_RESERVED_SHARED STV_DEFAULT"
__nv_reservedSMEM_offset_0_alias:
	.zero		0
	.zero		64


//--------------------- .nv.constant0._Z9init_roolPiS_i --------------------------
	.section	.nv.constant0._Z9init_roolPiS_i,"a",@progbits
	.sectionflags	@""
	.align	4
.nv.constant0._Z9init_roolPiS_i:
	.zero		916


//--------------------- .nv.constant0._Z13find_solutionPiS_S_i --------------------------
	.section	.nv.constant0._Z13find_solutionPiS_S_i,"a",@progbits
	.sectionflags	@""
	.align	4
.nv.constant0._Z13find_solutionPiS_S_i:
	.zero		924


//--------------------- SYMBOLS --------------------------

	.type		.nv.reservedSmem.offset0,@object
	.size		.nv.reservedSmem.offset0,0x4
